//
// Generated by NVIDIA NVVM Compiler
//
// Compiler Build ID: CL-36424714
// Cuda compilation tools, release 13.0, V13.0.88
// Based on NVVM 20.0.0
//

.version 9.0
.target sm_100
.address_size 64

	// .globl	_Z20processSurfaceKernelPfS_iifii

.visible .entry _Z20processSurfaceKernelPfS_iifii(
	.param .u64 .ptr .align 1 _Z20processSurfaceKernelPfS_iifii_param_0,
	.param .u64 .ptr .align 1 _Z20processSurfaceKernelPfS_iifii_param_1,
	.param .u32 _Z20processSurfaceKernelPfS_iifii_param_2,
	.param .u32 _Z20processSurfaceKernelPfS_iifii_param_3,
	.param .f32 _Z20processSurfaceKernelPfS_iifii_param_4,
	.param .u32 _Z20processSurfaceKernelPfS_iifii_param_5,
	.param .u32 _Z20processSurfaceKernelPfS_iifii_param_6
)
{
	.reg .pred 	%p<9>;
	.reg .b32 	%r<37>;
	.reg .b32 	%f<27>;
	.reg .b64 	%rd<13>;

	ld.param.u64 	%rd5, [_Z20processSurfaceKernelPfS_iifii_param_0];
	ld.param.u64 	%rd4, [_Z20processSurfaceKernelPfS_iifii_param_1];
	ld.param.u32 	%r11, [_Z20processSurfaceKernelPfS_iifii_param_2];
	ld.param.u32 	%r15, [_Z20processSurfaceKernelPfS_iifii_param_3];
	ld.param.f32 	%f11, [_Z20processSurfaceKernelPfS_iifii_param_4];
	ld.param.u32 	%r13, [_Z20processSurfaceKernelPfS_iifii_param_5];
	ld.param.u32 	%r14, [_Z20processSurfaceKernelPfS_iifii_param_6];
	cvta.to.global.u64 	%rd1, %rd5;
	mov.u32 	%r16, %ctaid.x;
	mov.u32 	%r17, %ntid.x;
	mov.u32 	%r18, %tid.x;
	mad.lo.s32 	%r1, %r16, %r17, %r18;
	mov.u32 	%r19, %ctaid.y;
	mov.u32 	%r20, %ntid.y;
	mov.u32 	%r21, %tid.y;
	mad.lo.s32 	%r22, %r19, %r20, %r21;
	setp.ge.s32 	%p1, %r1, %r11;
	setp.ge.s32 	%p2, %r22, %r15;
	or.pred  	%p3, %p1, %p2;
	@%p3 bra 	$L__BB0_11;
	mad.lo.s32 	%r3, %r11, %r22, %r1;
	mul.wide.s32 	%rd6, %r3, 4;
	add.s64 	%rd2, %rd1, %rd6;
	ld.global.f32 	%f1, [%rd2];
	setp.lt.s32 	%p4, %r1, 1;
	mov.b32 	%r34, 0;
	mov.f32 	%f24, 0f00000000;
	@%p4 bra 	$L__BB0_3;
	ld.global.f32 	%f13, [%rd2+-4];
	add.f32 	%f24, %f13, 0f00000000;
	mov.b32 	%r34, 1;
$L__BB0_3:
	add.s32 	%r25, %r11, -1;
	setp.ge.s32 	%p5, %r1, %r25;
	@%p5 bra 	$L__BB0_5;
	ld.global.f32 	%f14, [%rd2+4];
	add.f32 	%f24, %f24, %f14;
	add.s32 	%r34, %r34, 1;
$L__BB0_5:
	setp.eq.s32 	%p6, %r22, 0;
	@%p6 bra 	$L__BB0_7;
	sub.s32 	%r26, %r3, %r11;
	mul.wide.s32 	%rd7, %r26, 4;
	add.s64 	%rd8, %rd1, %rd7;
	ld.global.f32 	%f15, [%rd8];
	add.f32 	%f24, %f24, %f15;
	add.s32 	%r34, %r34, 1;
$L__BB0_7:
	add.s32 	%r27, %r15, -1;
	setp.ge.u32 	%p7, %r22, %r27;
	@%p7 bra 	$L__BB0_9;
	mul.wide.s32 	%rd9, %r11, 4;
	add.s64 	%rd10, %rd2, %rd9;
	ld.global.f32 	%f16, [%rd10];
	add.f32 	%f24, %f24, %f16;
	add.s32 	%r34, %r34, 1;
$L__BB0_9:
	max.u32 	%r28, %r34, 1;
	cvt.rn.f32.u32 	%f17, %r28;
	div.rn.f32 	%f18, %f24, %f17;
	mov.f32 	%f19, 0f3F800000;
	sub.f32 	%f20, %f19, %f11;
	mul.f32 	%f21, %f20, %f18;
	fma.rn.f32 	%f10, %f11, %f1, %f21;
	cvta.to.global.u64 	%rd11, %rd4;
	add.s64 	%rd3, %rd11, %rd6;
	st.global.f32 	[%rd3], %f10;
	sub.s32 	%r29, %r1, %r13;
	sub.s32 	%r30, %r22, %r14;
	mul.lo.s32 	%r31, %r29, %r29;
	mad.lo.s32 	%r32, %r30, %r30, %r31;
	setp.gt.u32 	%p8, %r32, 2500;
	@%p8 bra 	$L__BB0_11;
	add.f32 	%f22, %f10, 0f41200000;
	st.global.f32 	[%rd3], %f22;
$L__BB0_11:
	ret;

}


// ===== COMPILED SASS (sm_100) =====

	.target	sm_100

	.elftype	@"ET_EXEC"


//--------------------- .note.nv.tkinfo           --------------------------
	.section	.note.nv.tkinfo,"",@"SHT_NOTE"
	.sectionflags	@"SHF_NOTE_NV_TKINFO"
	.tkinfo
        /*0018*/ 	.word	0x00000002
        /*0030*/ 	.string	""
        /*0030*/ 	.string	"ptxas"
        /*0030*/ 	.string	"Cuda compilation tools, release 13.0, V13.0.88"
        /*0030*/ 	.string	"Build cuda_13.0.r13.0/compiler.36424714_0"
        /*0030*/ 	.string	"-arch sm_100 -m 64 "



//--------------------- .note.nv.cuinfo           --------------------------
	.section	.note.nv.cuinfo,"",@"SHT_NOTE"
	.sectionflags	@"SHF_NOTE_NV_CUINFO"
        /*0018*/ 	.short	0x0002
        /*001a*/ 	.short	0x0064
        /*001c*/ 	.short	0x0082
	.zero		2


//--------------------- .nv.info                  --------------------------
	.section	.nv.info,"",@"SHT_CUDA_INFO"
	.align	4


	//----- nvinfo : EIATTR_REGCOUNT
	.align		4
        /*0000*/ 	.byte	0x04, 0x2f
        /*0002*/ 	.short	(.L_1 - .L_0)
	.align		4
.L_0:
        /*0004*/ 	.word	index@(_Z20processSurfaceKernelPfS_iifii)
        /*0008*/ 	.word	0x00000014


	//----- nvinfo : EIATTR_FRAME_SIZE
	.align		4
.L_1:
        /*000c*/ 	.byte	0x04, 0x11
        /*000e*/ 	.short	(.L_3 - .L_2)
	.align		4
.L_2:
        /*0010*/ 	.word	index@($__internal_0_$__cuda_sm3x_div_rn_noftz_f32_slowpath)
        /*0014*/ 	.word	0x00000000


	//----- nvinfo : EIATTR_FRAME_SIZE
	.align		4
.L_3:
        /*0018*/ 	.byte	0x04, 0x11
        /*001a*/ 	.short	(.L_5 - .L_4)
	.align		4
.L_4:
        /*001c*/ 	.word	index@(_Z20processSurfaceKernelPfS_iifii)
        /*0020*/ 	.word	0x00000000


	//----- nvinfo : EIATTR_MIN_STACK_SIZE
	.align		4
.L_5:
        /*0024*/ 	.byte	0x04, 0x12
        /*0026*/ 	.short	(.L_7 - .L_6)
	.align		4
.L_6:
        /*0028*/ 	.word	index@(_Z20processSurfaceKernelPfS_iifii)
        /*002c*/ 	.word	0x00000000
.L_7:


//--------------------- .nv.compat                --------------------------
	.section	.nv.compat,"",@"SHT_CUDA_COMPAT_INFO"
	.align	4
        /*0000*/ 	.byte	0x02, 0x09, 0x00, 0x00, 0x02, 0x02, 0x01, 0x00, 0x02, 0x05, 0x05, 0x00, 0x03, 0x07, 0x01, 0x01
        /*0010*/ 	.byte	0x02, 0x03, 0x00, 0x00, 0x02, 0x06, 0x01, 0x00, 0x04, 0x0b, 0x08, 0x00, 0x01, 0x00, 0x00, 0x00
        /*0020*/ 	.byte	0x00, 0x00, 0x00, 0x00


//--------------------- .nv.info._Z20processSurfaceKernelPfS_iifii --------------------------
	.section	.nv.info._Z20processSurfaceKernelPfS_iifii,"",@"SHT_CUDA_INFO"
	.sectionflags	@""
	.align	4


	//----- nvinfo : EIATTR_CUDA_API_VERSION
	.align		4
        /*0000*/ 	.byte	0x04, 0x37
        /*0002*/ 	.short	(.L_9 - .L_8)
.L_8:
        /*0004*/ 	.word	0x00000082


	//----- nvinfo : EIATTR_KPARAM_INFO
	.align		4
.L_9:
        /*0008*/ 	.byte	0x04, 0x17
        /*000a*/ 	.short	(.L_11 - .L_10)
.L_10:
        /*000c*/ 	.word	0x00000000
        /*0010*/ 	.short	0x0006
        /*0012*/ 	.short	0x0020
        /*0014*/ 	.byte	0x00, 0xf0, 0x11, 0x00


	//----- nvinfo : EIATTR_KPARAM_INFO
	.align		4
.L_11:
        /*0018*/ 	.byte	0x04, 0x17
        /*001a*/ 	.short	(.L_13 - .L_12)
.L_12:
        /*001c*/ 	.word	0x00000000
        /*0020*/ 	.short	0x0005
        /*0022*/ 	.short	0x001c
        /*0024*/ 	.byte	0x00, 0xf0, 0x11, 0x00


	//----- nvinfo : EIATTR_KPARAM_INFO
	.align		4
.L_13:
        /*0028*/ 	.byte	0x04, 0x17
        /*002a*/ 	.short	(.L_15 - .L_14)
.L_14:
        /*002c*/ 	.word	0x00000000
        /*0030*/ 	.short	0x0004
        /*0032*/ 	.short	0x0018
        /*0034*/ 	.byte	0x00, 0xf0, 0x11, 0x00


	//----- nvinfo : EIATTR_KPARAM_INFO
	.align		4
.L_15:
        /*0038*/ 	.byte	0x04, 0x17
        /*003a*/ 	.short	(.L_17 - .L_16)
.L_16:
        /*003c*/ 	.word	0x00000000
        /*0040*/ 	.short	0x0003
        /*0042*/ 	.short	0x0014
        /*0044*/ 	.byte	0x00, 0xf0, 0x11, 0x00


	//----- nvinfo : EIATTR_KPARAM_INFO
	.align		4
.L_17:
        /*0048*/ 	.byte	0x04, 0x17
        /*004a*/ 	.short	(.L_19 - .L_18)
.L_18:
        /*004c*/ 	.word	0x00000000
        /*0050*/ 	.short	0x0002
        /*0052*/ 	.short	0x0010
        /*0054*/ 	.byte	0x00, 0xf0, 0x11, 0x00


	//----- nvinfo : EIATTR_KPARAM_INFO
	.align		4
.L_19:
        /*0058*/ 	.byte	0x04, 0x17
        /*005a*/ 	.short	(.L_21 - .L_20)
.L_20:
        /*005c*/ 	.word	0x00000000
        /*0060*/ 	.short	0x0001
        /*0062*/ 	.short	0x0008
        /*0064*/ 	.byte	0x00, 0xf5, 0x21, 0x00


	//----- nvinfo : EIATTR_KPARAM_INFO
	.align		4
.L_21:
        /*0068*/ 	.byte	0x04, 0x17
        /*006a*/ 	.short	(.L_23 - .L_22)
.L_22:
        /*006c*/ 	.word	0x00000000
        /*0070*/ 	.short	0x0000
        /*0072*/ 	.short	0x0000
        /*0074*/ 	.byte	0x00, 0xf5, 0x21, 0x00


	//----- nvinfo : EIATTR_SPARSE_MMA_MASK
	.align		4
.L_23:
        /*0078*/ 	.byte	0x03, 0x50
        /*007a*/ 	.short	0x0000


	//----- nvinfo : EIATTR_MAXREG_COUNT
	.align		4
        /*007c*/ 	.byte	0x03, 0x1b
        /*007e*/ 	.short	0x00ff


	//----- nvinfo : EIATTR_MERCURY_ISA_VERSION
	.align		4
        /*0080*/ 	.byte	0x03, 0x5f
        /*0082*/ 	.short	0x0101


	//----- nvinfo : EIATTR_VRC_CTA_INIT_COUNT
	.align		4
        /*0084*/ 	.byte	0x02, 0x4a
	.zero		1
	.zero		1


	//----- nvinfo : EIATTR_EXIT_INSTR_OFFSETS
	.align		4
        /*0088*/ 	.byte	0x04, 0x1c
        /*008a*/ 	.short	(.L_25 - .L_24)


	//   ....[0]....
.L_24:
        /*008c*/ 	.word	0x000000c0


	//   ....[1]....
        /*0090*/ 	.word	0x00000440


	//   ....[2]....
        /*0094*/ 	.word	0x00000470


	//----- nvinfo : EIATTR_CRS_STACK_SIZE
	.align		4
.L_25:
        /*0098*/ 	.byte	0x04, 0x1e
        /*009a*/ 	.short	(.L_27 - .L_26)
.L_26:
        /*009c*/ 	.word	0x00000000


	//----- nvinfo : EIATTR_CBANK_PARAM_SIZE
	.align		4
.L_27:
        /*00a0*/ 	.byte	0x03, 0x19
        /*00a2*/ 	.short	0x0024


	//----- nvinfo : EIATTR_PARAM_CBANK
	.align		4
        /*00a4*/ 	.byte	0x04, 0x0a
        /*00a6*/ 	.short	(.L_29 - .L_28)
	.align		4
.L_28:
        /*00a8*/ 	.word	index@(.nv.constant0._Z20processSurfaceKernelPfS_iifii)
        /*00ac*/ 	.short	0x0380
        /*00ae*/ 	.short	0x0024


	//----- nvinfo : EIATTR_SW_WAR
	.align		4
.L_29:
        /*00b0*/ 	.byte	0x04, 0x36
        /*00b2*/ 	.short	(.L_31 - .L_30)
.L_30:
        /*00b4*/ 	.word	0x00000008
.L_31:


//--------------------- .nv.callgraph             --------------------------
	.section	.nv.callgraph,"",@"SHT_CUDA_CALLGRAPH"
	.align	4
	.sectionentsize	8
	.align		4
        /*0000*/ 	.word	0x00000000
	.align		4
        /*0004*/ 	.word	0xffffffff
	.align		4
        /*0008*/ 	.word	0x00000000
	.align		4
        /*000c*/ 	.word	0xfffffffe
	.align		4
        /*0010*/ 	.word	0x00000000
	.align		4
        /*0014*/ 	.word	0xfffffffd
	.align		4
        /*0018*/ 	.word	0x00000000
	.align		4
        /*001c*/ 	.word	0xfffffffc


//--------------------- .text._Z20processSurfaceKernelPfS_iifii --------------------------
	.section	.text._Z20processSurfaceKernelPfS_iifii,"ax",@progbits
	.align	128
        .global         _Z20processSurfaceKernelPfS_iifii
        .type           _Z20processSurfaceKernelPfS_iifii,@function
        .size           _Z20processSurfaceKernelPfS_iifii,(.L_x_14 - _Z20processSurfaceKernelPfS_iifii)
        .other          _Z20processSurfaceKernelPfS_iifii,@"STO_CUDA_ENTRY STV_DEFAULT"
_Z20processSurfaceKernelPfS_iifii:
.text._Z20processSurfaceKernelPfS_iifii:
[----:B------:R-:W-:Y:S01]  /*0000*/  LDC R1, c[0x0][0x37c] ;  /* 0x0000df00ff017b82 */ /* 0x000fe20000000800 */
[----:B------:R-:W0:Y:S07]  /*0010*/  S2R R3, SR_TID.Y ;  /* 0x0000000000037919 */ /* 0x000e2e0000002200 */
[----:B------:R-:W1:Y:S01]  /*0020*/  LDC R5, c[0x0][0x360] ;  /* 0x0000d800ff057b82 */ /* 0x000e620000000800 */
[----:B------:R-:W1:Y:S07]  /*0030*/  S2R R0, SR_TID.X ;  /* 0x0000000000007919 */ /* 0x000e6e0000002100 */
[----:B------:R-:W0:Y:S08]  /*0040*/  S2UR UR5, SR_CTAID.Y ;  /* 0x00000000000579c3 */ /* 0x000e300000002600 */
[----:B------:R-:W0:Y:S08]  /*0050*/  LDC R2, c[0x0][0x364] ;  /* 0x0000d900ff027b82 */ /* 0x000e300000000800 */
[----:B------:R-:W1:Y:S08]  /*0060*/  S2UR UR4, SR_CTAID.X ;  /* 0x00000000000479c3 */ /* 0x000e700000002500 */
[----:B------:R-:W2:Y:S01]  /*0070*/  LDC.64 R6, c[0x0][0x390] ;  /* 0x0000e400ff067b82 */ /* 0x000ea20000000a00 */
[----:B0-----:R-:W-:-:S02]  /*0080*/  IMAD R2, R2, UR5, R3 ;  /* 0x0000000502027c24 */ /* 0x001fc4000f8e0203 */
[----:B-1----:R-:W-:-:S03]  /*0090*/  IMAD R5, R5, UR4, R0 ;  /* 0x0000000405057c24 */ /* 0x002fc6000f8e0200 */
[----:B--2---:R-:W-:-:S04]  /*00a0*/  ISETP.GE.AND P0, PT, R2, R7, PT ;  /* 0x000000070200720c */ /* 0x004fc80003f06270 */
[----:B------:R-:W-:-:S13]  /*00b0*/  ISETP.GE.OR P0, PT, R5, R6, P0 ;  /* 0x000000060500720c */ /* 0x000fda0000706670 */
[----:B------:R-:W-:Y:S05]  /*00c0*/  @P0 EXIT ;  /* 0x000000000000094d */ /* 0x000fea0003800000 */
[----:B------:R-:W0:Y:S01]  /*00d0*/  LDC.64 R12, c[0x0][0x380] ;  /* 0x0000e000ff0c7b82 */ /* 0x000e220000000a00 */
[----:B------:R-:W1:Y:S01]  /*00e0*/  LDCU.64 UR4, c[0x0][0x358] ;  /* 0x00006b00ff0477ac */ /* 0x000e620008000a00 */
[----:B------:R-:W-:Y:S01]  /*00f0*/  ISETP.NE.AND P2, PT, R2, RZ, PT ;  /* 0x000000ff0200720c */ /* 0x000fe20003f45270 */
[----:B------:R-:W-:Y:S01]  /*0100*/  VIADD R0, R6, 0xffffffff ;  /* 0xffffffff06007836 */ /* 0x000fe20000000000 */
[----:B------:R-:W-:Y:S01]  /*0110*/  ISETP.GE.AND P0, PT, R5, 0x1, PT ;  /* 0x000000010500780c */ /* 0x000fe20003f06270 */
[----:B------:R-:W-:Y:S02]  /*0120*/  VIADD R3, R7, 0xffffffff ;  /* 0xffffffff07037836 */ /* 0x000fe40000000000 */
[C---:B------:R-:W-:Y:S01]  /*0130*/  IMAD R7, R2.reuse, R6, R5 ;  /* 0x0000000602077224 */ /* 0x040fe200078e0205 */
[----:B------:R-:W-:Y:S02]  /*0140*/  ISETP.GE.AND P1, PT, R5, R0, PT ;  /* 0x000000000500720c */ /* 0x000fe40003f26270 */
[----:B------:R-:W-:-:S05]  /*0150*/  ISETP.GE.U32.AND P3, PT, R2, R3, PT ;  /* 0x000000030200720c */ /* 0x000fca0003f66070 */
[C---:B------:R-:W-:Y:S02]  /*0160*/  @P2 IMAD.IADD R3, R7.reuse, 0x1, -R6 ;  /* 0x0000000107032824 */ /* 0x040fe400078e0a06 */
[----:B0-----:R-:W-:-:S05]  /*0170*/  IMAD.WIDE R10, R7, 0x4, R12 ;  /* 0x00000004070a7825 */ /* 0x001fca00078e020c */
[----:B-1----:R-:W2:Y:S01]  /*0180*/  @P0 LDG.E R16, desc[UR4][R10.64+-0x4] ;  /* 0xfffffc040a100981 */ /* 0x002ea2000c1e1900 */
[----:B------:R-:W-:-:S03]  /*0190*/  @P2 IMAD.WIDE R12, R3, 0x4, R12 ;  /* 0x00000004030c2825 */ /* 0x000fc600078e020c */
[----:B------:R-:W3:Y:S01]  /*01a0*/  @!P1 LDG.E R4, desc[UR4][R10.64+0x4] ;  /* 0x000004040a049981 */ /* 0x000ee2000c1e1900 */
[----:B------:R-:W-:-:S03]  /*01b0*/  @!P3 IMAD.WIDE R14, R6, 0x4, R10 ;  /* 0x00000004060eb825 */ /* 0x000fc600078e020a */
[----:B------:R-:W4:Y:S04]  /*01c0*/  @P2 LDG.E R12, desc[UR4][R12.64] ;  /* 0x000000040c0c2981 */ /* 0x000f28000c1e1900 */
[----:B------:R-:W4:Y:S01]  /*01d0*/  @!P3 LDG.E R14, desc[UR4][R14.64] ;  /* 0x000000040e0eb981 */ /* 0x000f22000c1e1900 */
[----:B------:R-:W-:Y:S02]  /*01e0*/  IMAD.MOV.U32 R0, RZ, RZ, RZ ;  /* 0x000000ffff007224 */ /* 0x000fe400078e00ff */
[----:B------:R-:W-:Y:S01]  /*01f0*/  @P0 IMAD.MOV.U32 R0, RZ, RZ, 0x1 ;  /* 0x00000001ff000424 */ /* 0x000fe200078e00ff */
[----:B------:R0:W5:Y:S01]  /*0200*/  LDG.E R9, desc[UR4][R10.64] ;  /* 0x000000040a097981 */ /* 0x000162000c1e1900 */
[----:B------:R-:W-:Y:S01]  /*0210*/  IMAD.MOV.U32 R3, RZ, RZ, RZ ;  /* 0x000000ffff037224 */ /* 0x000fe200078e00ff */
[----:B------:R-:W-:Y:S02]  /*0220*/  BSSY.RECONVERGENT B0, `(.L_x_0) ;  /* 0x0000014000007945 */ /* 0x000fe40003800200 */
[----:B------:R-:W-:-:S05]  /*0230*/  @!P1 IADD3 R0, PT, PT, R0, 0x1, RZ ;  /* 0x0000000100009810 */ /* 0x000fca0007ffe0ff */
[----:B------:R-:W-:-:S04]  /*0240*/  @P2 VIADD R0, R0, 0x1 ;  /* 0x0000000100002836 */ /* 0x000fc80000000000 */
[----:B------:R-:W-:-:S05]  /*0250*/  @!P3 VIADD R0, R0, 0x1 ;  /* 0x000000010000b836 */ /* 0x000fca0000000000 */
[----:B------:R-:W-:-:S04]  /*0260*/  VIMNMX.U32 R0, PT, PT, R0, 0x1, !PT ;  /* 0x0000000100007848 */ /* 0x000fc80007fe0000 */
[----:B------:R-:W-:-:S04]  /*0270*/  I2FP.F32.U32 R8, R0 ;  /* 0x0000000000087245 */ /* 0x000fc80000201000 */
[----:B------:R-:W0:Y:S02]  /*0280*/  MUFU.RCP R0, R8 ;  /* 0x0000000800007308 */ /* 0x000e240000001000 */
[----:B0-----:R-:W-:-:S04]  /*0290*/  FFMA R11, -R8, R0, 1 ;  /* 0x3f800000080b7423 */ /* 0x001fc80000000100 */
[----:B------:R-:W-:Y:S01]  /*02a0*/  FFMA R0, R0, R11, R0 ;  /* 0x0000000b00007223 */ /* 0x000fe20000000000 */
[----:B--2---:R-:W-:-:S04]  /*02b0*/  @P0 FADD R3, RZ, R16 ;  /* 0x00000010ff030221 */ /* 0x004fc80000000000 */
[----:B---3--:R-:W-:-:S04]  /*02c0*/  @!P1 FADD R3, R3, R4 ;  /* 0x0000000403039221 */ /* 0x008fc80000000000 */
[----:B----4-:R-:W-:-:S04]  /*02d0*/  @P2 FADD R3, R3, R12 ;  /* 0x0000000c03032221 */ /* 0x010fc80000000000 */
[----:B------:R-:W-:-:S04]  /*02e0*/  @!P3 FADD R3, R3, R14 ;  /* 0x0000000e0303b221 */ /* 0x000fc80000000000 */
[----:B------:R-:W0:Y:S01]  /*02f0*/  FCHK P0, R3, R8 ;  /* 0x0000000803007302 */ /* 0x000e220000000000 */
[----:B------:R-:W-:-:S04]  /*0300*/  FFMA R4, R0, R3, RZ ;  /* 0x0000000300047223 */ /* 0x000fc800000000ff */
[----:B------:R-:W-:-:S04]  /*0310*/  FFMA R11, -R8, R4, R3 ;  /* 0x00000004080b7223 */ /* 0x000fc80000000103 */
[----:B------:R-:W-:Y:S01]  /*0320*/  FFMA R0, R0, R11, R4 ;  /* 0x0000000b00007223 */ /* 0x000fe20000000004 */
[----:B0-----:R-:W-:Y:S06]  /*0330*/  @!P0 BRA `(.L_x_1) ;  /* 0x0000000000088947 */ /* 0x001fec0003800000 */
[----:B------:R-:W-:-:S07]  /*0340*/  MOV R4, 0x360 ;  /* 0x0000036000047802 */ /* 0x000fce0000000f00 */
[----:B-----5:R-:W-:Y:S05]  /*0350*/  CALL.REL.NOINC `($__internal_0_$__cuda_sm3x_div_rn_noftz_f32_slowpath) ;  /* 0x0000000000487944 */ /* 0x020fea0003c00000 */
.L_x_1:
[----:B------:R-:W-:Y:S05]  /*0360*/  BSYNC.RECONVERGENT B0 ;  /* 0x0000000000007941 */ /* 0x000fea0003800200 */
.L_x_0:
[----:B------:R-:W0:Y:S01]  /*0370*/  LDC.64 R12, c[0x0][0x398] ;  /* 0x0000e600ff0c7b82 */ /* 0x000e220000000a00 */
[----:B------:R-:W1:Y:S07]  /*0380*/  LDCU UR6, c[0x0][0x3a0] ;  /* 0x00007400ff0677ac */ /* 0x000e6e0008000800 */
[----:B------:R-:W2:Y:S01]  /*0390*/  LDC.64 R10, c[0x0][0x388] ;  /* 0x0000e200ff0a7b82 */ /* 0x000ea20000000a00 */
[----:B-1----:R-:W-:Y:S01]  /*03a0*/  IADD3 R2, PT, PT, R2, -UR6, RZ ;  /* 0x8000000602027c10 */ /* 0x002fe2000fffe0ff */
[----:B0-----:R-:W-:-:S02]  /*03b0*/  IMAD.IADD R5, R5, 0x1, -R13 ;  /* 0x0000000105057824 */ /* 0x001fc400078e0a0d */
[----:B------:R-:W-:Y:S02]  /*03c0*/  FADD R3, -R12, 1 ;  /* 0x3f8000000c037421 */ /* 0x000fe40000000100 */
[----:B------:R-:W-:Y:S02]  /*03d0*/  IMAD R5, R5, R5, RZ ;  /* 0x0000000505057224 */ /* 0x000fe400078e02ff */
[----:B------:R-:W-:Y:S02]  /*03e0*/  FMUL R0, R3, R0 ;  /* 0x0000000003007220 */ /* 0x000fe40000400000 */
[----:B------:R-:W-:Y:S02]  /*03f0*/  IMAD R5, R2, R2, R5 ;  /* 0x0000000202057224 */ /* 0x000fe400078e0205 */
[----:B-----5:R-:W-:Y:S01]  /*0400*/  FFMA R9, R9, R12, R0 ;  /* 0x0000000c09097223 */ /* 0x020fe20000000000 */
[----:B--2---:R-:W-:Y:S02]  /*0410*/  IMAD.WIDE R2, R7, 0x4, R10 ;  /* 0x0000000407027825 */ /* 0x004fe400078e020a */
[----:B------:R-:W-:-:S03]  /*0420*/  ISETP.GT.U32.AND P0, PT, R5, 0x9c4, PT ;  /* 0x000009c40500780c */ /* 0x000fc60003f04070 */
[----:B------:R0:W-:Y:S10]  /*0430*/  STG.E desc[UR4][R2.64], R9 ;  /* 0x0000000902007986 */ /* 0x0001f4000c101904 */
[----:B------:R-:W-:Y:S05]  /*0440*/  @P0 EXIT ;  /* 0x000000000000094d */ /* 0x000fea0003800000 */
[----:B------:R-:W-:-:S05]  /*0450*/  FADD R5, R9, 10 ;  /* 0x4120000009057421 */ /* 0x000fca0000000000 */
[----:B------:R-:W-:Y:S01]  /*0460*/  STG.E desc[UR4][R2.64], R5 ;  /* 0x0000000502007986 */ /* 0x000fe2000c101904 */
[----:B------:R-:W-:Y:S05]  /*0470*/  EXIT ;  /* 0x000000000000794d */ /* 0x000fea0003800000 */
        .weak           $__internal_0_$__cuda_sm3x_div_rn_noftz_f32_slowpath
        .type           $__internal_0_$__cuda_sm3x_div_rn_noftz_f32_slowpath,@function
        .size           $__internal_0_$__cuda_sm3x_div_rn_noftz_f32_slowpath,(.L_x_14 - $__internal_0_$__cuda_sm3x_div_rn_noftz_f32_slowpath)
$__internal_0_$__cuda_sm3x_div_rn_noftz_f32_slowpath:
[----:B------:R-:W-:Y:S01]  /*0480*/  SHF.R.U32.HI R6, RZ, 0x17, R8 ;  /* 0x00000017ff067819 */ /* 0x000fe20000011608 */
[----:B------:R-:W-:Y:S01]  /*0490*/  BSSY.RECONVERGENT B1, `(.L_x_2) ;  /* 0x0000063000017945 */ /* 0x000fe20003800200 */
[----:B------:R-:W-:Y:S02]  /*04a0*/  SHF.R.U32.HI R0, RZ, 0x17, R3 ;  /* 0x00000017ff007819 */ /* 0x000fe40000011603 */
[----:B------:R-:W-:Y:S02]  /*04b0*/  LOP3.LUT R17, R6, 0xff, RZ, 0xc0, !PT ;  /* 0x000000ff06117812 */ /* 0x000fe400078ec0ff */
[----:B------:R-:W-:-:S03]  /*04c0*/  LOP3.LUT R12, R0, 0xff, RZ, 0xc0, !PT ;  /* 0x000000ff000c7812 */ /* 0x000fc600078ec0ff */
[----:B------:R-:W-:Y:S02]  /*04d0*/  VIADD R11, R17, 0xffffffff ;  /* 0xffffffff110b7836 */ /* 0x000fe40000000000 */
[----:B------:R-:W-:-:S03]  /*04e0*/  VIADD R10, R12, 0xffffffff ;  /* 0xffffffff0c0a7836 */ /* 0x000fc60000000000 */
[----:B------:R-:W-:-:S04]  /*04f0*/  ISETP.GT.U32.AND P0, PT, R11, 0xfd, PT ;  /* 0x000000fd0b00780c */ /* 0x000fc80003f04070 */
[----:B------:R-:W-:-:S13]  /*0500*/  ISETP.GT.U32.OR P0, PT, R10, 0xfd, P0 ;  /* 0x000000fd0a00780c */ /* 0x000fda0000704470 */
[----:B------:R-:W-:Y:S01]  /*0510*/  @!P0 IMAD.MOV.U32 R6, RZ, RZ, RZ ;  /* 0x000000ffff068224 */ /* 0x000fe200078e00ff */
[----:B------:R-:W-:Y:S06]  /*0520*/  @!P0 BRA `(.L_x_3) ;  /* 0x0000000000608947 */ /* 0x000fec0003800000 */
[----:B------:R-:W-:Y:S01]  /*0530*/  FSETP.GTU.FTZ.AND P0, PT, |R3|, +INF , PT ;  /* 0x7f8000000300780b */ /* 0x000fe20003f1c200 */
[----:B------:R-:W-:Y:S01]  /*0540*/  IMAD.MOV.U32 R0, RZ, RZ, R8 ;  /* 0x000000ffff007224 */ /* 0x000fe200078e0008 */
[----:B------:R-:W-:-:S04]  /*0550*/  FSETP.GTU.FTZ.AND P1, PT, |R8|, +INF , PT ;  /* 0x7f8000000800780b */ /* 0x000fc80003f3c200 */
[----:B------:R-:W-:-:S13]  /*0560*/  PLOP3.LUT P0, PT, P0, P1, PT, 0xf8, 0x8f ;  /* 0x00000000008f781c */ /* 0x000fda0000703f70 */
[----:B------:R-:W-:Y:S05]  /*0570*/  @P0 BRA `(.L_x_4) ;  /* 0x00000004004c0947 */ /* 0x000fea0003800000 */
[----:B------:R-:W-:-:S13]  /*0580*/  LOP3.LUT P0, RZ, R8, 0x7fffffff, R3, 0xc8, !PT ;  /* 0x7fffffff08ff7812 */ /* 0x000fda000780c803 */
[----:B------:R-:W-:Y:S05]  /*0590*/  @!P0 BRA `(.L_x_5) ;  /* 0x00000004003c8947 */ /* 0x000fea0003800000 */
[C---:B------:R-:W-:Y:S02]  /*05a0*/  FSETP.NEU.FTZ.AND P1, PT, |R3|.reuse, +INF , PT ;  /* 0x7f8000000300780b */ /* 0x040fe40003f3d200 */
[----:B------:R-:W-:Y:S02]  /*05b0*/  FSETP.NEU.FTZ.AND P2, PT, |R0|, +INF , PT ;  /* 0x7f8000000000780b */ /* 0x000fe40003f5d200 */
[----:B------:R-:W-:-:S11]  /*05c0*/  FSETP.NEU.FTZ.AND P0, PT, |R3|, +INF , PT ;  /* 0x7f8000000300780b */ /* 0x000fd60003f1d200 */
[----:B------:R-:W-:Y:S05]  /*05d0*/  @!P2 BRA !P1, `(.L_x_5) ;  /* 0x00000004002ca947 */ /* 0x000fea0004800000 */
[----:B------:R-:W-:-:S04]  /*05e0*/  LOP3.LUT P1, RZ, R3, 0x7fffffff, RZ, 0xc0, !PT ;  /* 0x7fffffff03ff7812 */ /* 0x000fc8000782c0ff */
[----:B------:R-:W-:-:S13]  /*05f0*/  PLOP3.LUT P1, PT, P2, P1, PT, 0x2f, 0xf2 ;  /* 0x0000000000f2781c */ /* 0x000fda0001722577 */
[----:B------:R-:W-:Y:S05]  /*0600*/  @P1 BRA `(.L_x_6) ;  /* 0x0000000400181947 */ /* 0x000fea0003800000 */
[----:B------:R-:W-:-:S04]  /*0610*/  LOP3.LUT P1, RZ, R8, 0x7fffffff, RZ, 0xc0, !PT ;  /* 0x7fffffff08ff7812 */ /* 0x000fc8000782c0ff */
[----:B------:R-:W-:-:S13]  /*0620*/  PLOP3.LUT P0, PT, P0, P1, PT, 0x2f, 0xf2 ;  /* 0x0000000000f2781c */ /* 0x000fda0000702577 */
[----:B------:R-:W-:Y:S05]  /*0630*/  @P0 BRA `(.L_x_7) ;  /* 0x0000000400000947 */ /* 0x000fea0003800000 */
[----:B------:R-:W-:Y:S02]  /*0640*/  ISETP.GE.AND P0, PT, R10, RZ, PT ;  /* 0x000000ff0a00720c */ /* 0x000fe40003f06270 */
[----:B------:R-:W-:-:S11]  /*0650*/  ISETP.GE.AND P1, PT, R11, RZ, PT ;  /* 0x000000ff0b00720c */ /* 0x000fd60003f26270 */
[----:B------:R-:W-:Y:S01]  /*0660*/  @P0 MOV R6, RZ ;  /* 0x000000ff00060202 */ /* 0x000fe20000000f00 */
[----:B------:R-:W-:Y:S02]  /*0670*/  @!P0 IMAD.MOV.U32 R6, RZ, RZ, -0x40 ;  /* 0xffffffc0ff068424 */ /* 0x000fe400078e00ff */
[----:B------:R-:W-:Y:S01]  /*0680*/  @!P0 FFMA R3, R3, 1.84467440737095516160e+19, RZ ;  /* 0x5f80000003038823 */ /* 0x000fe200000000ff */
[----:B------:R-:W-:Y:S01]  /*0690*/  @!P1 FFMA R8, R0, 1.84467440737095516160e+19, RZ ;  /* 0x5f80000000089823 */ /* 0x000fe200000000ff */
[----:B------:R-:W-:-:S07]  /*06a0*/  @!P1 VIADD R6, R6, 0x40 ;  /* 0x0000004006069836 */ /* 0x000fce0000000000 */
.L_x_3:
[----:B------:R-:W-:Y:S01]  /*06b0*/  LEA R11, R17, 0xc0800000, 0x17 ;  /* 0xc0800000110b7811 */ /* 0x000fe200078eb8ff */
[----:B------:R-:W-:Y:S04]  /*06c0*/  BSSY.RECONVERGENT B2, `(.L_x_8) ;  /* 0x0000036000027945 */ /* 0x000fe80003800200 */
[----:B------:R-:W-:Y:S02]  /*06d0*/  IMAD.IADD R11, R8, 0x1, -R11 ;  /* 0x00000001080b7824 */ /* 0x000fe400078e0a0b */
[----:B------:R-:W-:Y:S02]  /*06e0*/  VIADD R8, R12, 0xffffff81 ;  /* 0xffffff810c087836 */ /* 0x000fe40000000000 */
[----:B------:R0:W1:Y:S01]  /*06f0*/  MUFU.RCP R10, R11 ;  /* 0x0000000b000a7308 */ /* 0x0000620000001000 */
[----:B------:R-:W-:Y:S01]  /*0700*/  FADD.FTZ R13, -R11, -RZ ;  /* 0x800000ff0b0d7221 */ /* 0x000fe20000010100 */
[C---:B------:R-:W-:Y:S01]  /*0710*/  IMAD R0, R8.reuse, -0x800000, R3 ;  /* 0xff80000008007824 */ /* 0x040fe200078e0203 */
[----:B0-----:R-:W-:-:S04]  /*0720*/  IADD3 R11, PT, PT, R8, 0x7f, -R17 ;  /* 0x0000007f080b7810 */ /* 0x001fc80007ffe811 */
[----:B------:R-:W-:Y:S01]  /*0730*/  IADD3 R11, PT, PT, R11, R6, RZ ;  /* 0x000000060b0b7210 */ /* 0x000fe20007ffe0ff */
[----:B-1----:R-:W-:-:S04]  /*0740*/  FFMA R15, R10, R13, 1 ;  /* 0x3f8000000a0f7423 */ /* 0x002fc8000000000d */
[----:B------:R-:W-:-:S04]  /*0750*/  FFMA R12, R10, R15, R10 ;  /* 0x0000000f0a0c7223 */ /* 0x000fc8000000000a */
[----:B------:R-:W-:-:S04]  /*0760*/  FFMA R3, R0, R12, RZ ;  /* 0x0000000c00037223 */ /* 0x000fc800000000ff */
[----:B------:R-:W-:-:S04]  /*0770*/  FFMA R10, R13, R3, R0 ;  /* 0x000000030d0a7223 */ /* 0x000fc80000000000 */
[----:B------:R-:W-:-:S04]  /*0780*/  FFMA R15, R12, R10, R3 ;  /* 0x0000000a0c0f7223 */ /* 0x000fc80000000003 */
[----:B------:R-:W-:-:S04]  /*0790*/  FFMA R10, R13, R15, R0 ;  /* 0x0000000f0d0a7223 */ /* 0x000fc80000000000 */
[----:B------:R-:W-:-:S05]  /*07a0*/  FFMA R0, R12, R10, R15 ;  /* 0x0000000a0c007223 */ /* 0x000fca000000000f */
[----:B------:R-:W-:-:S04]  /*07b0*/  SHF.R.U32.HI R3, RZ, 0x17, R0 ;  /* 0x00000017ff037819 */ /* 0x000fc80000011600 */
[----:B------:R-:W-:-:S05]  /*07c0*/  LOP3.LUT R3, R3, 0xff, RZ, 0xc0, !PT ;  /* 0x000000ff03037812 */ /* 0x000fca00078ec0ff */
[----:B------:R-:W-:-:S04]  /*07d0*/  IMAD.IADD R13, R3, 0x1, R11 ;  /* 0x00000001030d7824 */ /* 0x000fc800078e020b */
[----:B------:R-:W-:-:S05]  /*07e0*/  VIADD R3, R13, 0xffffffff ;  /* 0xffffffff0d037836 */ /* 0x000fca0000000000 */
[----:B------:R-:W-:-:S13]  /*07f0*/  ISETP.GE.U32.AND P0, PT, R3, 0xfe, PT ;  /* 0x000000fe0300780c */ /* 0x000fda0003f06070 */
[----:B------:R-:W-:Y:S05]  /*0800*/  @!P0 BRA `(.L_x_9) ;  /* 0x0000000000808947 */ /* 0x000fea0003800000 */
[----:B------:R-:W-:-:S13]  /*0810*/  ISETP.GT.AND P0, PT, R13, 0xfe, PT ;  /* 0x000000fe0d00780c */ /* 0x000fda0003f04270 */
[----:B------:R-:W-:Y:S05]  /*0820*/  @P0 BRA `(.L_x_10) ;  /* 0x00000000006c0947 */ /* 0x000fea0003800000 */
[----:B------:R-:W-:-:S13]  /*0830*/  ISETP.GE.AND P0, PT, R13, 0x1, PT ;  /* 0x000000010d00780c */ /* 0x000fda0003f06270 */
[----:B------:R-:W-:Y:S05]  /*0840*/  @P0 BRA `(.L_x_11) ;  /* 0x0000000000740947 */ /* 0x000fea0003800000 */
[----:B------:R-:W-:Y:S02]  /*0850*/  ISETP.GE.AND P0, PT, R13, -0x18, PT ;  /* 0xffffffe80d00780c */ /* 0x000fe40003f06270 */
[----:B------:R-:W-:-:S11]  /*0860*/  LOP3.LUT R0, R0, 0x80000000, RZ, 0xc0, !PT ;  /* 0x8000000000007812 */ /* 0x000fd600078ec0ff */
[----:B------:R-:W-:Y:S05]  /*0870*/  @!P0 BRA `(.L_x_11) ;  /* 0x0000000000688947 */ /* 0x000fea0003800000 */
[CCC-:B------:R-:W-:Y:S01]  /*0880*/  FFMA.RZ R3, R12.reuse, R10.reuse, R15.reuse ;  /* 0x0000000a0c037223 */ /* 0x1c0fe2000000c00f */
[C---:B------:R-:W-:Y:S02]  /*0890*/  VIADD R11, R13.reuse, 0x20 ;  /* 0x000000200d0b7836 */ /* 0x040fe40000000000 */
[CCC-:B------:R-:W-:Y:S01]  /*08a0*/  FFMA.RM R6, R12.reuse, R10.reuse, R15.reuse ;  /* 0x0000000a0c067223 */ /* 0x1c0fe2000000400f */
[----:B------:R-:W-:Y:S02]  /*08b0*/  ISETP.NE.AND P2, PT, R13, RZ, PT ;  /* 0x000000ff0d00720c */ /* 0x000fe40003f45270 */
[----:B------:R-:W-:Y:S01]  /*08c0*/  LOP3.LUT R8, R3, 0x7fffff, RZ, 0xc0, !PT ;  /* 0x007fffff03087812 */ /* 0x000fe200078ec0ff */
[----:B------:R-:W-:Y:S01]  /*08d0*/  FFMA.RP R3, R12, R10, R15 ;  /* 0x0000000a0c037223 */ /* 0x000fe2000000800f */
[----:B------:R-:W-:Y:S01]  /*08e0*/  IMAD.MOV R10, RZ, RZ, -R13 ;  /* 0x000000ffff0a7224 */ /* 0x000fe200078e0a0d */
[----:B------:R-:W-:Y:S02]  /*08f0*/  ISETP.NE.AND P1, PT, R13, RZ, PT ;  /* 0x000000ff0d00720c */ /* 0x000fe40003f25270 */
[----:B------:R-:W-:-:S02]  /*0900*/  LOP3.LUT R8, R8, 0x800000, RZ, 0xfc, !PT ;  /* 0x0080000008087812 */ /* 0x000fc400078efcff */
[----:B------:R-:W-:Y:S02]  /*0910*/  FSETP.NEU.FTZ.AND P0, PT, R3, R6, PT ;  /* 0x000000060300720b */ /* 0x000fe40003f1d000 */
[----:B------:R-:W-:Y:S02]  /*0920*/  SHF.L.U32 R11, R8, R11, RZ ;  /* 0x0000000b080b7219 */ /* 0x000fe400000006ff */
[----:B------:R-:W-:Y:S02]  /*0930*/  SEL R3, R10, RZ, P2 ;  /* 0x000000ff0a037207 */ /* 0x000fe40001000000 */
[----:B------:R-:W-:Y:S02]  /*0940*/  ISETP.NE.AND P1, PT, R11, RZ, P1 ;  /* 0x000000ff0b00720c */ /* 0x000fe40000f25270 */
[----:B------:R-:W-:Y:S02]  /*0950*/  SHF.R.U32.HI R3, RZ, R3, R8 ;  /* 0x00000003ff037219 */ /* 0x000fe40000011608 */
[----:B------:R-:W-:-:S02]  /*0960*/  PLOP3.LUT P0, PT, P0, P1, PT, 0xf8, 0x8f ;  /* 0x00000000008f781c */ /* 0x000fc40000703f70 */
[----:B------:R-:W-:Y:S02]  /*0970*/  SHF.R.U32.HI R11, RZ, 0x1, R3 ;  /* 0x00000001ff0b7819 */ /* 0x000fe40000011603 */
[----:B------:R-:W-:-:S04]  /*0980*/  SEL R6, RZ, 0x1, !P0 ;  /* 0x00000001ff067807 */ /* 0x000fc80004000000 */
[----:B------:R-:W-:-:S04]  /*0990*/  LOP3.LUT R6, R6, 0x1, R11, 0xf8, !PT ;  /* 0x0000000106067812 */ /* 0x000fc800078ef80b */
[----:B------:R-:W-:-:S04]  /*09a0*/  LOP3.LUT R6, R6, R3, RZ, 0xc0, !PT ;  /* 0x0000000306067212 */ /* 0x000fc800078ec0ff */
[----:B------:R-:W-:-:S04]  /*09b0*/  IADD3 R11, PT, PT, R11, R6, RZ ;  /* 0x000000060b0b7210 */ /* 0x000fc80007ffe0ff */
[----:B------:R-:W-:Y:S01]  /*09c0*/  LOP3.LUT R0, R11, R0, RZ, 0xfc, !PT ;  /* 0x000000000b007212 */ /* 0x000fe200078efcff */
[----:B------:R-:W-:Y:S06]  /*09d0*/  BRA `(.L_x_11) ;  /* 0x0000000000107947 */ /* 0x000fec0003800000 */
.L_x_10:
[----:B------:R-:W-:-:S04]  /*09e0*/  LOP3.LUT R0, R0, 0x80000000, RZ, 0xc0, !PT ;  /* 0x8000000000007812 */ /* 0x000fc800078ec0ff */
[----:B------:R-:W-:Y:S01]  /*09f0*/  LOP3.LUT R0, R0, 0x7f800000, RZ, 0xfc, !PT ;  /* 0x7f80000000007812 */ /* 0x000fe200078efcff */
[----:B------:R-:W-:Y:S06]  /*0a00*/  BRA `(.L_x_11) ;  /* 0x0000000000047947 */ /* 0x000fec0003800000 */
.L_x_9:
[----:B------:R-:W-:-:S07]  /*0a10*/  IMAD R0, R11, 0x800000, R0 ;  /* 0x008000000b007824 */ /* 0x000fce00078e0200 */
.L_x_11:
[----:B------:R-:W-:Y:S05]  /*0a20*/  BSYNC.RECONVERGENT B2 ;  /* 0x0000000000027941 */ /* 0x000fea0003800200 */
.L_x_8:
[----:B------:R-:W-:Y:S05]  /*0a30*/  BRA `(.L_x_12) ;  /* 0x0000000000207947 */ /* 0x000fea0003800000 */
.L_x_7:
[----:B------:R-:W-:-:S04]  /*0a40*/  LOP3.LUT R0, R8, 0x80000000, R3, 0x48, !PT ;  /* 0x8000000008007812 */ /* 0x000fc800078e4803 */
[----:B------:R-:W-:Y:S01]  /*0a50*/  LOP3.LUT R0, R0, 0x7f800000, RZ, 0xfc, !PT ;  /* 0x7f80000000007812 */ /* 0x000fe200078efcff */
[----:B------:R-:W-:Y:S06]  /*0a60*/  BRA `(.L_x_12) ;  /* 0x0000000000147947 */ /* 0x000fec0003800000 */
.L_x_6:
[----:B------:R-:W-:Y:S01]  /*0a70*/  LOP3.LUT R0, R8, 0x80000000, R3, 0x48, !PT ;  /* 0x8000000008007812 */ /* 0x000fe200078e4803 */
[----:B------:R-:W-:Y:S06]  /*0a80*/  BRA `(.L_x_12) ;  /* 0x00000000000c7947 */ /* 0x000fec0003800000 */
.L_x_5:
[----:B------:R-:W0:Y:S01]  /*0a90*/  MUFU.RSQ R0, -QNAN ;  /* 0xffc0000000007908 */ /* 0x000e220000001400 */
[----:B------:R-:W-:Y:S05]  /*0aa0*/  BRA `(.L_x_12) ;  /* 0x0000000000047947 */ /* 0x000fea0003800000 */
.L_x_4:
[----:B------:R-:W-:-:S07]  /*0ab0*/  FADD.FTZ R0, R3, R0 ;  /* 0x0000000003007221 */ /* 0x000fce0000010000 */
.L_x_12:
[----:B------:R-:W-:Y:S05]  /*0ac0*/  BSYNC.RECONVERGENT B1 ;  /* 0x0000000000017941 */ /* 0x000fea0003800200 */
.L_x_2:
[----:B------:R-:W-:Y:S02]  /*0ad0*/  IMAD.MOV.U32 R10, RZ, RZ, R4 ;  /* 0x000000ffff0a7224 */ /* 0x000fe400078e0004 */
[----:B------:R-:W-:-:S04]  /*0ae0*/  IMAD.MOV.U32 R11, RZ, RZ, 0x0 ;  /* 0x00000000ff0b7424 */ /* 0x000fc800078e00ff */
[----:B0-----:R-:W-:Y:S05]  /*0af0*/  RET.REL.NODEC R10 `(_Z20processSurfaceKernelPfS_iifii) ;  /* 0xfffffff40a407950 */ /* 0x001fea0003c3ffff */
.L_x_13:
[----:B------:R-:W-:-:S00]  /*0b00*/  BRA `(.L_x_13) ;  /* 0xfffffffc00fc7947 */ /* 0x000fc0000383ffff */
[----:B------:R-:W-:-:S00]  /*0b10*/  NOP ;  /* 0x0000000000007918 */ /* 0x000fc00000000000 */
        /* <DEDUP_REMOVED lines=14> */
.L_x_14:


//--------------------- .nv.shared.reserved.0     --------------------------
	.section	.nv.shared.reserved.0,"aw",@nobits
	.weak		__nv_reservedSMEM_offset_0_alias
	.size		__nv_reservedSMEM_offset_0_alias, 0, 64
	.other		__nv_reservedSMEM_offset_0_alias,@"STO_CUDA_RESERVED_SHARED STV_DEFAULT"
__nv_reservedSMEM_offset_0_alias:
	.zero		0
	.zero		64


//--------------------- .nv.constant0._Z20processSurfaceKernelPfS_iifii --------------------------
	.section	.nv.constant0._Z20processSurfaceKernelPfS_iifii,"a",@progbits
	.sectionflags	@""
	.align	4
.nv.constant0._Z20processSurfaceKernelPfS_iifii:
	.zero		932


//--------------------- SYMBOLS --------------------------

	.type		.nv.reservedSmem.offset0,@object
	.size		.nv.reservedSmem.offset0,0x4
